//
// Generated by NVIDIA NVVM Compiler
//
// Compiler Build ID: CL-36424714
// Cuda compilation tools, release 13.0, V13.0.88
// Based on NVVM 20.0.0
//

.version 9.0
.target sm_100
.address_size 64

	// .globl	_Z10print_dataP11data_struct
.extern .func  (.param .b32 func_retval0) vprintf
(
	.param .b64 vprintf_param_0,
	.param .b64 vprintf_param_1
)
;
.global .align 1 .b8 $str[7] = {73, 68, 58, 32, 37, 100};
.global .align 1 .b8 $str$1[12] = {10, 110, 117, 109, 98, 101, 114, 58, 32, 37, 102};

.visible .entry _Z10print_dataP11data_struct(
	.param .u64 .ptr .align 1 _Z10print_dataP11data_struct_param_0
)
{
	.local .align 8 .b8 	__local_depot0[8];
	.reg .b64 	%SP;
	.reg .b64 	%SPL;
	.reg .b32 	%r<6>;
	.reg .b32 	%f<2>;
	.reg .b64 	%rd<9>;
	.reg .b64 	%fd<2>;

	mov.u64 	%SPL, __local_depot0;
	cvta.local.u64 	%SP, %SPL;
	ld.param.u64 	%rd1, [_Z10print_dataP11data_struct_param_0];
	cvta.to.global.u64 	%rd2, %rd1;
	add.u64 	%rd3, %SP, 0;
	add.u64 	%rd4, %SPL, 0;
	ld.global.u32 	%r1, [%rd2];
	st.local.u32 	[%rd4], %r1;
	mov.u64 	%rd5, $str;
	cvta.global.u64 	%rd6, %rd5;
	{ // callseq 0, 0
	.param .b64 param0;
	st.param.b64 	[param0], %rd6;
	.param .b64 param1;
	st.param.b64 	[param1], %rd3;
	.param .b32 retval0;
	call.uni (retval0), 
	vprintf, 
	(
	param0, 
	param1
	);
	ld.param.b32 	%r2, [retval0];
	} // callseq 0
	ld.global.f32 	%f1, [%rd2+4];
	cvt.f64.f32 	%fd1, %f1;
	st.local.f64 	[%rd4], %fd1;
	mov.u64 	%rd7, $str$1;
	cvta.global.u64 	%rd8, %rd7;
	{ // callseq 1, 0
	.param .b64 param0;
	st.param.b64 	[param0], %rd8;
	.param .b64 param1;
	st.param.b64 	[param1], %rd3;
	.param .b32 retval0;
	call.uni (retval0), 
	vprintf, 
	(
	param0, 
	param1
	);
	ld.param.b32 	%r4, [retval0];
	} // callseq 1
	ret;

}


// ===== COMPILED SASS (sm_100) =====

	.target	sm_100

	.elftype	@"ET_EXEC"


//--------------------- .note.nv.tkinfo           --------------------------
	.section	.note.nv.tkinfo,"",@"SHT_NOTE"
	.sectionflags	@"SHF_NOTE_NV_TKINFO"
	.tkinfo
        /*0018*/ 	.word	0x00000002
        /*0030*/ 	.string	""
        /*0030*/ 	.string	"ptxas"
        /*0030*/ 	.string	"Cuda compilation tools, release 13.0, V13.0.88"
        /*0030*/ 	.string	"Build cuda_13.0.r13.0/compiler.36424714_0"
        /*0030*/ 	.string	"-arch sm_100 -m 64 "



//--------------------- .note.nv.cuinfo           --------------------------
	.section	.note.nv.cuinfo,"",@"SHT_NOTE"
	.sectionflags	@"SHF_NOTE_NV_CUINFO"
        /*0018*/ 	.short	0x0002
        /*001a*/ 	.short	0x0064
        /*001c*/ 	.short	0x0082
	.zero		2


//--------------------- .nv.info                  --------------------------
	.section	.nv.info,"",@"SHT_CUDA_INFO"
	.align	4


	//----- nvinfo : EIATTR_REGCOUNT
	.align		4
        /*0000*/ 	.byte	0x04, 0x2f
        /*0002*/ 	.short	(.L_3 - .L_2)
	.align		4
.L_2:
        /*0004*/ 	.word	index@(_Z10print_dataP11data_struct)
        /*0008*/ 	.word	0x00000018


	//----- nvinfo : EIATTR_FRAME_SIZE
	.align		4
.L_3:
        /*000c*/ 	.byte	0x04, 0x11
        /*000e*/ 	.short	(.L_5 - .L_4)
	.align		4
.L_4:
        /*0010*/ 	.word	index@(_Z10print_dataP11data_struct)
        /*0014*/ 	.word	0x00000008


	//----- nvinfo : EIATTR_MIN_STACK_SIZE
	.align		4
.L_5:
        /*0018*/ 	.byte	0x04, 0x12
        /*001a*/ 	.short	(.L_7 - .L_6)
	.align		4
.L_6:
        /*001c*/ 	.word	index@(_Z10print_dataP11data_struct)
        /*0020*/ 	.word	0x00000008
.L_7:


//--------------------- .nv.compat                --------------------------
	.section	.nv.compat,"",@"SHT_CUDA_COMPAT_INFO"
	.align	4
        /*0000*/ 	.byte	0x02, 0x09, 0x00, 0x00, 0x02, 0x02, 0x01, 0x00, 0x02, 0x05, 0x05, 0x00, 0x03, 0x07, 0x01, 0x01
        /*0010*/ 	.byte	0x02, 0x03, 0x00, 0x00, 0x02, 0x06, 0x01, 0x00, 0x04, 0x0b, 0x08, 0x00, 0x09, 0x00, 0x00, 0x00
        /*0020*/ 	.byte	0x00, 0x00, 0x00, 0x00


//--------------------- .nv.info._Z10print_dataP11data_struct --------------------------
	.section	.nv.info._Z10print_dataP11data_struct,"",@"SHT_CUDA_INFO"
	.sectionflags	@""
	.align	4


	//----- nvinfo : EIATTR_CUDA_API_VERSION
	.align		4
        /*0000*/ 	.byte	0x04, 0x37
        /*0002*/ 	.short	(.L_9 - .L_8)
.L_8:
        /*0004*/ 	.word	0x00000082


	//----- nvinfo : EIATTR_KPARAM_INFO
	.align		4
.L_9:
        /*0008*/ 	.byte	0x04, 0x17
        /*000a*/ 	.short	(.L_11 - .L_10)
.L_10:
        /*000c*/ 	.word	0x00000000
        /*0010*/ 	.short	0x0000
        /*0012*/ 	.short	0x0000
        /*0014*/ 	.byte	0x00, 0xf5, 0x21, 0x00


	//----- nvinfo : EIATTR_SPARSE_MMA_MASK
	.align		4
.L_11:
        /*0018*/ 	.byte	0x03, 0x50
        /*001a*/ 	.short	0x0000


	//----- nvinfo : EIATTR_MAXREG_COUNT
	.align		4
        /*001c*/ 	.byte	0x03, 0x1b
        /*001e*/ 	.short	0x00ff


	//----- nvinfo : EIATTR_EXTERNS
	.align		4
        /*0020*/ 	.byte	0x04, 0x0f
        /*0022*/ 	.short	(.L_13 - .L_12)


	//   ....[0]....
	.align		4
.L_12:
        /*0024*/ 	.word	index@(vprintf)


	//----- nvinfo : EIATTR_MERCURY_ISA_VERSION
	.align		4
.L_13:
        /*0028*/ 	.byte	0x03, 0x5f
        /*002a*/ 	.short	0x0101


	//----- nvinfo : EIATTR_VRC_CTA_INIT_COUNT
	.align		4
        /*002c*/ 	.byte	0x02, 0x4a
	.zero		1
	.zero		1


	//----- nvinfo : EIATTR_SYSCALL_OFFSETS
	.align		4
        /*0030*/ 	.byte	0x04, 0x46
        /*0032*/ 	.short	(.L_15 - .L_14)


	//   ....[0]....
.L_14:
        /*0034*/ 	.word	0x00000120


	//   ....[1]....
        /*0038*/ 	.word	0x000001e0


	//----- nvinfo : EIATTR_EXIT_INSTR_OFFSETS
	.align		4
.L_15:
        /*003c*/ 	.byte	0x04, 0x1c
        /*003e*/ 	.short	(.L_17 - .L_16)


	//   ....[0]....
.L_16:
        /*0040*/ 	.word	0x000001f0


	//----- nvinfo : EIATTR_CBANK_PARAM_SIZE
	.align		4
.L_17:
        /*0044*/ 	.byte	0x03, 0x19
        /*0046*/ 	.short	0x0008


	//----- nvinfo : EIATTR_PARAM_CBANK
	.align		4
        /*0048*/ 	.byte	0x04, 0x0a
        /*004a*/ 	.short	(.L_19 - .L_18)
	.align		4
.L_18:
        /*004c*/ 	.word	index@(.nv.constant0._Z10print_dataP11data_struct)
        /*0050*/ 	.short	0x0380
        /*0052*/ 	.short	0x0008


	//----- nvinfo : EIATTR_SW_WAR
	.align		4
.L_19:
        /*0054*/ 	.byte	0x04, 0x36
        /*0056*/ 	.short	(.L_21 - .L_20)
.L_20:
        /*0058*/ 	.word	0x00000008
.L_21:


//--------------------- .nv.callgraph             --------------------------
	.section	.nv.callgraph,"",@"SHT_CUDA_CALLGRAPH"
	.align	4
	.sectionentsize	8
	.align		4
        /*0000*/ 	.word	0x00000000
	.align		4
        /*0004*/ 	.word	0xffffffff
	.align		4
        /*0008*/ 	.word	index@(_Z10print_dataP11data_struct)
	.align		4
        /*000c*/ 	.word	index@(vprintf)
	.align		4
        /*0010*/ 	.word	0x00000000
	.align		4
        /*0014*/ 	.word	0xfffffffe
	.align		4
        /*0018*/ 	.word	0x00000000
	.align		4
        /*001c*/ 	.word	0xfffffffd
	.align		4
        /*0020*/ 	.word	0x00000000
	.align		4
        /*0024*/ 	.word	0xfffffffc


//--------------------- .nv.constant4             --------------------------
	.section	.nv.constant4,"a",@progbits
	.align	8
	.align		8
.nv.constant4:
        /*0000*/ 	.dword	vprintf
	.align		8
        /*0008*/ 	.dword	$str
	.align		8
        /*0010*/ 	.dword	$str$1


//--------------------- .text._Z10print_dataP11data_struct --------------------------
	.section	.text._Z10print_dataP11data_struct,"ax",@progbits
	.align	128
        .global         _Z10print_dataP11data_struct
        .type           _Z10print_dataP11data_struct,@function
        .size           _Z10print_dataP11data_struct,(.L_x_3 - _Z10print_dataP11data_struct)
        .other          _Z10print_dataP11data_struct,@"STO_CUDA_ENTRY STV_DEFAULT"
_Z10print_dataP11data_struct:
.text._Z10print_dataP11data_struct:
[----:B------:R-:W0:Y:S08]  /*0000*/  LDC R1, c[0x0][0x37c] ;  /* 0x0000df00ff017b82 */ /* 0x000e300000000800 */
[----:B------:R-:W1:Y:S01]  /*0010*/  LDC.64 R6, c[0x0][0x380] ;  /* 0x0000e000ff067b82 */ /* 0x000e620000000a00 */
[----:B------:R-:W1:Y:S01]  /*0020*/  LDCU.64 UR36, c[0x0][0x358] ;  /* 0x00006b00ff2477ac */ /* 0x000e620008000a00 */
[----:B0-----:R-:W-:Y:S01]  /*0030*/  VIADD R1, R1, 0xfffffff8 ;  /* 0xfffffff801017836 */ /* 0x001fe20000000000 */
[----:B------:R-:W0:Y:S01]  /*0040*/  LDCU UR4, c[0x0][0x2f8] ;  /* 0x00005f00ff0477ac */ /* 0x000e220008000800 */
[----:B------:R-:W-:Y:S01]  /*0050*/  MOV R17, 0x0 ;  /* 0x0000000000117802 */ /* 0x000fe20000000f00 */
[----:B------:R-:W2:Y:S01]  /*0060*/  LDCU UR5, c[0x0][0x2fc] ;  /* 0x00005f80ff0577ac */ /* 0x000ea20008000800 */
[----:B------:R-:W3:Y:S01]  /*0070*/  LDCU.64 UR6, c[0x4][0x8] ;  /* 0x01000100ff0677ac */ /* 0x000ee20008000a00 */
[----:B-1----:R1:W4:Y:S01]  /*0080*/  LDG.E R0, desc[UR36][R6.64] ;  /* 0x0000002406007981 */ /* 0x002322000c1e1900 */
[----:B------:R0:W4:Y:S02]  /*0090*/  LDC.64 R8, c[0x4][R17] ;  /* 0x0100000011087b82 */ /* 0x0001240000000a00 */
[----:B0-----:R-:W-:-:S05]  /*00a0*/  IADD3 R16, P0, PT, R1, UR4, RZ ;  /* 0x0000000401107c10 */ /* 0x001fca000ff1e0ff */
[----:B--2---:R-:W-:Y:S01]  /*00b0*/  IMAD.X R2, RZ, RZ, UR5, P0 ;  /* 0x00000005ff027e24 */ /* 0x004fe200080e06ff */
[----:B---3--:R-:W-:Y:S01]  /*00c0*/  MOV R4, UR6 ;  /* 0x0000000600047c02 */ /* 0x008fe20008000f00 */
[----:B------:R-:W-:Y:S02]  /*00d0*/  IMAD.U32 R5, RZ, RZ, UR7 ;  /* 0x00000007ff057e24 */ /* 0x000fe4000f8e00ff */
[----:B-1----:R-:W-:Y:S01]  /*00e0*/  IMAD.MOV.U32 R6, RZ, RZ, R16 ;  /* 0x000000ffff067224 */ /* 0x002fe200078e0010 */
[----:B------:R-:W-:Y:S01]  /*00f0*/  MOV R7, R2 ;  /* 0x0000000200077202 */ /* 0x000fe20000000f00 */
[----:B----4-:R0:W-:Y:S06]  /*0100*/  STL [R1], R0 ;  /* 0x0000000001007387 */ /* 0x0101ec0000100800 */
[----:B------:R-:W-:-:S07]  /*0110*/  LEPC R20, `(.L_x_0) ;  /* 0x000000001014794e */ /* 0x000fce0000000000 */
[----:B0-----:R-:W-:Y:S05]  /*0120*/  CALL.ABS.NOINC R8 ;  /* 0x0000000008007343 */ /* 0x001fea0003c00000 */
.L_x_0:
[----:B------:R-:W0:Y:S01]  /*0130*/  LDC.64 R10, c[0x0][0x380] ;  /* 0x0000e000ff0a7b82 */ /* 0x000e220000000a00 */
[----:B------:R-:W1:Y:S01]  /*0140*/  LDCU.64 UR4, c[0x4][0x10] ;  /* 0x01000200ff0477ac */ /* 0x000e620008000a00 */
[----:B0-----:R-:W2:Y:S06]  /*0150*/  LDG.E R0, desc[UR36][R10.64+0x4] ;  /* 0x000004240a007981 */ /* 0x001eac000c1e1900 */
[----:B------:R0:W3:Y:S01]  /*0160*/  LDC.64 R12, c[0x4][R17] ;  /* 0x01000000110c7b82 */ /* 0x0000e20000000a00 */
[----:B-1----:R-:W-:Y:S01]  /*0170*/  IMAD.U32 R4, RZ, RZ, UR4 ;  /* 0x00000004ff047e24 */ /* 0x002fe2000f8e00ff */
[----:B------:R-:W-:Y:S01]  /*0180*/  MOV R5, UR5 ;  /* 0x0000000500057c02 */ /* 0x000fe20008000f00 */
[----:B------:R-:W-:Y:S01]  /*0190*/  IMAD.MOV.U32 R6, RZ, RZ, R16 ;  /* 0x000000ffff067224 */ /* 0x000fe200078e0010 */
[----:B------:R-:W-:Y:S01]  /*01a0*/  MOV R7, R2 ;  /* 0x0000000200077202 */ /* 0x000fe20000000f00 */
[----:B--2---:R-:W1:Y:S02]  /*01b0*/  F2F.F64.F32 R8, R0 ;  /* 0x0000000000087310 */ /* 0x004e640000201800 */
[----:B-1-3--:R0:W-:Y:S04]  /*01c0*/  STL.64 [R1], R8 ;  /* 0x0000000801007387 */ /* 0x00a1e80000100a00 */
[----:B------:R-:W-:-:S07]  /*01d0*/  LEPC R20, `(.L_x_1) ;  /* 0x000000001014794e */ /* 0x000fce0000000000 */
[----:B0-----:R-:W-:Y:S05]  /*01e0*/  CALL.ABS.NOINC R12 ;  /* 0x000000000c007343 */ /* 0x001fea0003c00000 */
.L_x_1:
[----:B------:R-:W-:Y:S05]  /*01f0*/  EXIT ;  /* 0x000000000000794d */ /* 0x000fea0003800000 */
.L_x_2:
[----:B------:R-:W-:-:S00]  /*0200*/  BRA `(.L_x_2) ;  /* 0xfffffffc00fc7947 */ /* 0x000fc0000383ffff */
[----:B------:R-:W-:-:S00]  /*0210*/  NOP ;  /* 0x0000000000007918 */ /* 0x000fc00000000000 */
        /* <DEDUP_REMOVED lines=14> */
.L_x_3:


//--------------------- .nv.global.init           --------------------------
	.section	.nv.global.init,"aw",@progbits
.nv.global.init:
	.type		$str,@object
	.size		$str,($str$1 - $str)
$str:
        /*0000*/ 	.byte	0x49, 0x44, 0x3a, 0x20, 0x25, 0x64, 0x00
	.type		$str$1,@object
	.size		$str$1,(.L_1 - $str$1)
$str$1:
        /*0007*/ 	.byte	0x0a, 0x6e, 0x75, 0x6d, 0x62, 0x65, 0x72, 0x3a, 0x20, 0x25, 0x66, 0x00
.L_1:


//--------------------- .nv.shared.reserved.0     --------------------------
	.section	.nv.shared.reserved.0,"aw",@nobits
	.weak		__nv_reservedSMEM_offset_0_alias
	.size		__nv_reservedSMEM_offset_0_alias, 0, 64
	.other		__nv_reservedSMEM_offset_0_alias,@"STO_CUDA_RESERVED_SHARED STV_DEFAULT"
__nv_reservedSMEM_offset_0_alias:
	.zero		0
	.zero		64


//--------------------- .nv.constant0._Z10print_dataP11data_struct --------------------------
	.section	.nv.constant0._Z10print_dataP11data_struct,"a",@progbits
	.sectionflags	@""
	.align	4
.nv.constant0._Z10print_dataP11data_struct:
	.zero		904


//--------------------- SYMBOLS --------------------------

	.type		.nv.reservedSmem.offset0,@object
	.size		.nv.reservedSmem.offset0,0x4
	.type		vprintf,@function
